//
// Generated by NVIDIA NVVM Compiler
//
// Compiler Build ID: CL-36424714
// Cuda compilation tools, release 13.0, V13.0.88
// Based on NVVM 20.0.0
//

.version 9.0
.target sm_100
.address_size 64

	// .globl	_Z6kernelv
.extern .func  (.param .b32 func_retval0) vprintf
(
	.param .b64 vprintf_param_0,
	.param .b64 vprintf_param_1
)
;
.global .align 1 .b8 $str[27] = {72, 101, 108, 108, 111, 32, 87, 111, 114, 108, 100, 32, 102, 114, 111, 109, 32, 116, 104, 101, 32, 71, 80, 85, 33, 10};

.visible .entry _Z6kernelv()
{
	.reg .b32 	%r<3>;
	.reg .b64 	%rd<3>;

	mov.u64 	%rd1, $str;
	cvta.global.u64 	%rd2, %rd1;
	{ // callseq 0, 0
	.param .b64 param0;
	st.param.b64 	[param0], %rd2;
	.param .b64 param1;
	st.param.b64 	[param1], 0;
	.param .b32 retval0;
	call.uni (retval0), 
	vprintf, 
	(
	param0, 
	param1
	);
	ld.param.b32 	%r1, [retval0];
	} // callseq 0
	ret;

}


// ===== COMPILED SASS (sm_100) =====

	.target	sm_100

	.elftype	@"ET_EXEC"


//--------------------- .note.nv.tkinfo           --------------------------
	.section	.note.nv.tkinfo,"",@"SHT_NOTE"
	.sectionflags	@"SHF_NOTE_NV_TKINFO"
	.tkinfo
        /*0018*/ 	.word	0x00000002
        /*0030*/ 	.string	""
        /*0030*/ 	.string	"ptxas"
        /*0030*/ 	.string	"Cuda compilation tools, release 13.0, V13.0.88"
        /*0030*/ 	.string	"Build cuda_13.0.r13.0/compiler.36424714_0"
        /*0030*/ 	.string	"-arch sm_100 -m 64 "



//--------------------- .note.nv.cuinfo           --------------------------
	.section	.note.nv.cuinfo,"",@"SHT_NOTE"
	.sectionflags	@"SHF_NOTE_NV_CUINFO"
        /*0018*/ 	.short	0x0002
        /*001a*/ 	.short	0x0064
        /*001c*/ 	.short	0x0082
	.zero		2


//--------------------- .nv.info                  --------------------------
	.section	.nv.info,"",@"SHT_CUDA_INFO"
	.align	4


	//----- nvinfo : EIATTR_REGCOUNT
	.align		4
        /*0000*/ 	.byte	0x04, 0x2f
        /*0002*/ 	.short	(.L_2 - .L_1)
	.align		4
.L_1:
        /*0004*/ 	.word	index@(_Z6kernelv)
        /*0008*/ 	.word	0x00000018


	//----- nvinfo : EIATTR_FRAME_SIZE
	.align		4
.L_2:
        /*000c*/ 	.byte	0x04, 0x11
        /*000e*/ 	.short	(.L_4 - .L_3)
	.align		4
.L_3:
        /*0010*/ 	.word	index@(_Z6kernelv)
        /*0014*/ 	.word	0x00000000


	//----- nvinfo : EIATTR_MIN_STACK_SIZE
	.align		4
.L_4:
        /*0018*/ 	.byte	0x04, 0x12
        /*001a*/ 	.short	(.L_6 - .L_5)
	.align		4
.L_5:
        /*001c*/ 	.word	index@(_Z6kernelv)
        /*0020*/ 	.word	0x00000000
.L_6:


//--------------------- .nv.compat                --------------------------
	.section	.nv.compat,"",@"SHT_CUDA_COMPAT_INFO"
	.align	4
        /*0000*/ 	.byte	0x02, 0x09, 0x00, 0x00, 0x02, 0x02, 0x01, 0x00, 0x02, 0x05, 0x05, 0x00, 0x03, 0x07, 0x01, 0x01
        /*0010*/ 	.byte	0x02, 0x03, 0x00, 0x00, 0x02, 0x06, 0x01, 0x00, 0x04, 0x0b, 0x08, 0x00, 0x09, 0x00, 0x00, 0x00
        /*0020*/ 	.byte	0x00, 0x00, 0x00, 0x00


//--------------------- .nv.info._Z6kernelv       --------------------------
	.section	.nv.info._Z6kernelv,"",@"SHT_CUDA_INFO"
	.sectionflags	@""
	.align	4


	//----- nvinfo : EIATTR_CUDA_API_VERSION
	.align		4
        /*0000*/ 	.byte	0x04, 0x37
        /*0002*/ 	.short	(.L_8 - .L_7)
.L_7:
        /*0004*/ 	.word	0x00000082


	//----- nvinfo : EIATTR_SPARSE_MMA_MASK
	.align		4
.L_8:
        /*0008*/ 	.byte	0x03, 0x50
        /*000a*/ 	.short	0x0000


	//----- nvinfo : EIATTR_MAXREG_COUNT
	.align		4
        /*000c*/ 	.byte	0x03, 0x1b
        /*000e*/ 	.short	0x00ff


	//----- nvinfo : EIATTR_EXTERNS
	.align		4
        /*0010*/ 	.byte	0x04, 0x0f
        /*0012*/ 	.short	(.L_10 - .L_9)


	//   ....[0]....
	.align		4
.L_9:
        /*0014*/ 	.word	index@(vprintf)


	//----- nvinfo : EIATTR_MERCURY_ISA_VERSION
	.align		4
.L_10:
        /*0018*/ 	.byte	0x03, 0x5f
        /*001a*/ 	.short	0x0101


	//----- nvinfo : EIATTR_VRC_CTA_INIT_COUNT
	.align		4
        /*001c*/ 	.byte	0x02, 0x4a
	.zero		1
	.zero		1


	//----- nvinfo : EIATTR_SYSCALL_OFFSETS
	.align		4
        /*0020*/ 	.byte	0x04, 0x46
        /*0022*/ 	.short	(.L_12 - .L_11)


	//   ....[0]....
.L_11:
        /*0024*/ 	.word	0x00000080


	//----- nvinfo : EIATTR_EXIT_INSTR_OFFSETS
	.align		4
.L_12:
        /*0028*/ 	.byte	0x04, 0x1c
        /*002a*/ 	.short	(.L_14 - .L_13)


	//   ....[0]....
.L_13:
        /*002c*/ 	.word	0x00000090


	//----- nvinfo : EIATTR_SW_WAR
	.align		4
.L_14:
        /*0030*/ 	.byte	0x04, 0x36
        /*0032*/ 	.short	(.L_16 - .L_15)
.L_15:
        /*0034*/ 	.word	0x00000008
.L_16:


//--------------------- .nv.callgraph             --------------------------
	.section	.nv.callgraph,"",@"SHT_CUDA_CALLGRAPH"
	.align	4
	.sectionentsize	8
	.align		4
        /*0000*/ 	.word	0x00000000
	.align		4
        /*0004*/ 	.word	0xffffffff
	.align		4
        /*0008*/ 	.word	index@(_Z6kernelv)
	.align		4
        /*000c*/ 	.word	index@(vprintf)
	.align		4
        /*0010*/ 	.word	0x00000000
	.align		4
        /*0014*/ 	.word	0xfffffffe
	.align		4
        /*0018*/ 	.word	0x00000000
	.align		4
        /*001c*/ 	.word	0xfffffffd
	.align		4
        /*0020*/ 	.word	0x00000000
	.align		4
        /*0024*/ 	.word	0xfffffffc


//--------------------- .nv.constant4             --------------------------
	.section	.nv.constant4,"a",@progbits
	.align	8
	.align		8
.nv.constant4:
        /*0000*/ 	.dword	vprintf
	.align		8
        /*0008*/ 	.dword	$str


//--------------------- .text._Z6kernelv          --------------------------
	.section	.text._Z6kernelv,"ax",@progbits
	.align	128
        .global         _Z6kernelv
        .type           _Z6kernelv,@function
        .size           _Z6kernelv,(.L_x_2 - _Z6kernelv)
        .other          _Z6kernelv,@"STO_CUDA_ENTRY STV_DEFAULT"
_Z6kernelv:
.text._Z6kernelv:
[----:B------:R-:W0:Y:S01]  /*0000*/  LDC R1, c[0x0][0x37c] ;  /* 0x0000df00ff017b82 */ /* 0x000e220000000800 */
[----:B------:R-:W-:Y:S01]  /*0010*/  MOV R0, 0x0 ;  /* 0x0000000000007802 */ /* 0x000fe20000000f00 */
[----:B------:R-:W1:Y:S01]  /*0020*/  LDCU.64 UR4, c[0x4][0x8] ;  /* 0x01000100ff0477ac */ /* 0x000e620008000a00 */
[----:B------:R-:W-:-:S05]  /*0030*/  CS2R R6, SRZ ;  /* 0x0000000000067805 */ /* 0x000fca000001ff00 */
[----:B------:R2:W3:Y:S01]  /*0040*/  LDC.64 R2, c[0x4][R0] ;  /* 0x0100000000027b82 */ /* 0x0004e20000000a00 */
[----:B-1----:R-:W-:Y:S02]  /*0050*/  IMAD.U32 R4, RZ, RZ, UR4 ;  /* 0x00000004ff047e24 */ /* 0x002fe4000f8e00ff */
[----:B--2---:R-:W-:-:S07]  /*0060*/  IMAD.U32 R5, RZ, RZ, UR5 ;  /* 0x00000005ff057e24 */ /* 0x004fce000f8e00ff */
[----:B------:R-:W-:-:S07]  /*0070*/  LEPC R20, `(.L_x_0) ;  /* 0x000000001014794e */ /* 0x000fce0000000000 */
[----:B0--3--:R-:W-:Y:S05]  /*0080*/  CALL.ABS.NOINC R2 ;  /* 0x0000000002007343 */ /* 0x009fea0003c00000 */
.L_x_0:
[----:B------:R-:W-:Y:S05]  /*0090*/  EXIT ;  /* 0x000000000000794d */ /* 0x000fea0003800000 */
.L_x_1:
[----:B------:R-:W-:-:S00]  /*00a0*/  BRA `(.L_x_1) ;  /* 0xfffffffc00fc7947 */ /* 0x000fc0000383ffff */
[----:B------:R-:W-:-:S00]  /*00b0*/  NOP ;  /* 0x0000000000007918 */ /* 0x000fc00000000000 */
        /* <DEDUP_REMOVED lines=12> */
.L_x_2:


//--------------------- .nv.global.init           --------------------------
	.section	.nv.global.init,"aw",@progbits
.nv.global.init:
	.type		$str,@object
	.size		$str,(.L_0 - $str)
$str:
        /*0000*/ 	.byte	0x48, 0x65, 0x6c, 0x6c, 0x6f, 0x20, 0x57, 0x6f, 0x72, 0x6c, 0x64, 0x20, 0x66, 0x72, 0x6f, 0x6d
        /*0010*/ 	.byte	0x20, 0x74, 0x68, 0x65, 0x20, 0x47, 0x50, 0x55, 0x21, 0x0a, 0x00
.L_0:


//--------------------- .nv.shared.reserved.0     --------------------------
	.section	.nv.shared.reserved.0,"aw",@nobits
	.weak		__nv_reservedSMEM_offset_0_alias
	.size		__nv_reservedSMEM_offset_0_alias, 0, 64
	.other		__nv_reservedSMEM_offset_0_alias,@"STO_CUDA_RESERVED_SHARED STV_DEFAULT"
__nv_reservedSMEM_offset_0_alias:
	.zero		0
	.zero		64


//--------------------- .nv.constant0._Z6kernelv  --------------------------
	.section	.nv.constant0._Z6kernelv,"a",@progbits
	.sectionflags	@""
	.align	4
.nv.constant0._Z6kernelv:
	.zero		896


//--------------------- SYMBOLS --------------------------

	.type		.nv.reservedSmem.offset0,@object
	.size		.nv.reservedSmem.offset0,0x4
	.type		vprintf,@function
